//
// Generated by NVIDIA NVVM Compiler
//
// Compiler Build ID: CL-36424714
// Cuda compilation tools, release 13.0, V13.0.88
// Based on NVVM 20.0.0
//

.version 9.0
.target sm_100
.address_size 64

	// .globl	_Z7vec_addPfS_S_i

.visible .entry _Z7vec_addPfS_S_i(
	.param .u64 .ptr .align 1 _Z7vec_addPfS_S_i_param_0,
	.param .u64 .ptr .align 1 _Z7vec_addPfS_S_i_param_1,
	.param .u64 .ptr .align 1 _Z7vec_addPfS_S_i_param_2,
	.param .u32 _Z7vec_addPfS_S_i_param_3
)
{
	.reg .pred 	%p<2>;
	.reg .b32 	%r<6>;
	.reg .b32 	%f<4>;
	.reg .b64 	%rd<11>;

	ld.param.u64 	%rd1, [_Z7vec_addPfS_S_i_param_0];
	ld.param.u64 	%rd2, [_Z7vec_addPfS_S_i_param_1];
	ld.param.u64 	%rd3, [_Z7vec_addPfS_S_i_param_2];
	ld.param.u32 	%r2, [_Z7vec_addPfS_S_i_param_3];
	mov.u32 	%r3, %ctaid.x;
	mov.u32 	%r4, %ntid.x;
	mov.u32 	%r5, %tid.x;
	mad.lo.s32 	%r1, %r3, %r4, %r5;
	setp.ge.s32 	%p1, %r1, %r2;
	@%p1 bra 	$L__BB0_2;
	cvta.to.global.u64 	%rd4, %rd1;
	cvta.to.global.u64 	%rd5, %rd2;
	cvta.to.global.u64 	%rd6, %rd3;
	mul.wide.s32 	%rd7, %r1, 4;
	add.s64 	%rd8, %rd4, %rd7;
	ld.global.f32 	%f1, [%rd8];
	add.s64 	%rd9, %rd5, %rd7;
	ld.global.f32 	%f2, [%rd9];
	add.f32 	%f3, %f1, %f2;
	add.s64 	%rd10, %rd6, %rd7;
	st.global.f32 	[%rd10], %f3;
$L__BB0_2:
	ret;

}


// ===== COMPILED SASS (sm_100) =====

	.target	sm_100

	.elftype	@"ET_EXEC"


//--------------------- .note.nv.tkinfo           --------------------------
	.section	.note.nv.tkinfo,"",@"SHT_NOTE"
	.sectionflags	@"SHF_NOTE_NV_TKINFO"
	.tkinfo
        /*0018*/ 	.word	0x00000002
        /*0030*/ 	.string	""
        /*0030*/ 	.string	"ptxas"
        /*0030*/ 	.string	"Cuda compilation tools, release 13.0, V13.0.88"
        /*0030*/ 	.string	"Build cuda_13.0.r13.0/compiler.36424714_0"
        /*0030*/ 	.string	"-arch sm_100 -m 64 "



//--------------------- .note.nv.cuinfo           --------------------------
	.section	.note.nv.cuinfo,"",@"SHT_NOTE"
	.sectionflags	@"SHF_NOTE_NV_CUINFO"
        /*0018*/ 	.short	0x0002
        /*001a*/ 	.short	0x0064
        /*001c*/ 	.short	0x0082
	.zero		2


//--------------------- .nv.info                  --------------------------
	.section	.nv.info,"",@"SHT_CUDA_INFO"
	.align	4


	//----- nvinfo : EIATTR_REGCOUNT
	.align		4
        /*0000*/ 	.byte	0x04, 0x2f
        /*0002*/ 	.short	(.L_1 - .L_0)
	.align		4
.L_0:
        /*0004*/ 	.word	index@(_Z7vec_addPfS_S_i)
        /*0008*/ 	.word	0x0000000c


	//----- nvinfo : EIATTR_FRAME_SIZE
	.align		4
.L_1:
        /*000c*/ 	.byte	0x04, 0x11
        /*000e*/ 	.short	(.L_3 - .L_2)
	.align		4
.L_2:
        /*0010*/ 	.word	index@(_Z7vec_addPfS_S_i)
        /*0014*/ 	.word	0x00000000


	//----- nvinfo : EIATTR_MIN_STACK_SIZE
	.align		4
.L_3:
        /*0018*/ 	.byte	0x04, 0x12
        /*001a*/ 	.short	(.L_5 - .L_4)
	.align		4
.L_4:
        /*001c*/ 	.word	index@(_Z7vec_addPfS_S_i)
        /*0020*/ 	.word	0x00000000
.L_5:


//--------------------- .nv.compat                --------------------------
	.section	.nv.compat,"",@"SHT_CUDA_COMPAT_INFO"
	.align	4
        /*0000*/ 	.byte	0x02, 0x09, 0x00, 0x00, 0x02, 0x02, 0x01, 0x00, 0x02, 0x05, 0x05, 0x00, 0x03, 0x07, 0x01, 0x01
        /*0010*/ 	.byte	0x02, 0x03, 0x00, 0x00, 0x02, 0x06, 0x01, 0x00, 0x04, 0x0b, 0x08, 0x00, 0x09, 0x00, 0x00, 0x00
        /*0020*/ 	.byte	0x00, 0x00, 0x00, 0x00


//--------------------- .nv.info._Z7vec_addPfS_S_i --------------------------
	.section	.nv.info._Z7vec_addPfS_S_i,"",@"SHT_CUDA_INFO"
	.sectionflags	@""
	.align	4


	//----- nvinfo : EIATTR_CUDA_API_VERSION
	.align		4
        /*0000*/ 	.byte	0x04, 0x37
        /*0002*/ 	.short	(.L_7 - .L_6)
.L_6:
        /*0004*/ 	.word	0x00000082


	//----- nvinfo : EIATTR_KPARAM_INFO
	.align		4
.L_7:
        /*0008*/ 	.byte	0x04, 0x17
        /*000a*/ 	.short	(.L_9 - .L_8)
.L_8:
        /*000c*/ 	.word	0x00000000
        /*0010*/ 	.short	0x0003
        /*0012*/ 	.short	0x0018
        /*0014*/ 	.byte	0x00, 0xf0, 0x11, 0x00


	//----- nvinfo : EIATTR_KPARAM_INFO
	.align		4
.L_9:
        /*0018*/ 	.byte	0x04, 0x17
        /*001a*/ 	.short	(.L_11 - .L_10)
.L_10:
        /*001c*/ 	.word	0x00000000
        /*0020*/ 	.short	0x0002
        /*0022*/ 	.short	0x0010
        /*0024*/ 	.byte	0x00, 0xf5, 0x21, 0x00


	//----- nvinfo : EIATTR_KPARAM_INFO
	.align		4
.L_11:
        /*0028*/ 	.byte	0x04, 0x17
        /*002a*/ 	.short	(.L_13 - .L_12)
.L_12:
        /*002c*/ 	.word	0x00000000
        /*0030*/ 	.short	0x0001
        /*0032*/ 	.short	0x0008
        /*0034*/ 	.byte	0x00, 0xf5, 0x21, 0x00


	//----- nvinfo : EIATTR_KPARAM_INFO
	.align		4
.L_13:
        /*0038*/ 	.byte	0x04, 0x17
        /*003a*/ 	.short	(.L_15 - .L_14)
.L_14:
        /*003c*/ 	.word	0x00000000
        /*0040*/ 	.short	0x0000
        /*0042*/ 	.short	0x0000
        /*0044*/ 	.byte	0x00, 0xf5, 0x21, 0x00


	//----- nvinfo : EIATTR_SPARSE_MMA_MASK
	.align		4
.L_15:
        /*0048*/ 	.byte	0x03, 0x50
        /*004a*/ 	.short	0x0000


	//----- nvinfo : EIATTR_MAXREG_COUNT
	.align		4
        /*004c*/ 	.byte	0x03, 0x1b
        /*004e*/ 	.short	0x00ff


	//----- nvinfo : EIATTR_MERCURY_ISA_VERSION
	.align		4
        /*0050*/ 	.byte	0x03, 0x5f
        /*0052*/ 	.short	0x0101


	//----- nvinfo : EIATTR_VRC_CTA_INIT_COUNT
	.align		4
        /*0054*/ 	.byte	0x02, 0x4a
	.zero		1
	.zero		1


	//----- nvinfo : EIATTR_EXIT_INSTR_OFFSETS
	.align		4
        /*0058*/ 	.byte	0x04, 0x1c
        /*005a*/ 	.short	(.L_17 - .L_16)


	//   ....[0]....
.L_16:
        /*005c*/ 	.word	0x00000070


	//   ....[1]....
        /*0060*/ 	.word	0x00000130


	//----- nvinfo : EIATTR_CBANK_PARAM_SIZE
	.align		4
.L_17:
        /*0064*/ 	.byte	0x03, 0x19
        /*0066*/ 	.short	0x001c


	//----- nvinfo : EIATTR_PARAM_CBANK
	.align		4
        /*0068*/ 	.byte	0x04, 0x0a
        /*006a*/ 	.short	(.L_19 - .L_18)
	.align		4
.L_18:
        /*006c*/ 	.word	index@(.nv.constant0._Z7vec_addPfS_S_i)
        /*0070*/ 	.short	0x0380
        /*0072*/ 	.short	0x001c


	//----- nvinfo : EIATTR_SW_WAR
	.align		4
.L_19:
        /*0074*/ 	.byte	0x04, 0x36
        /*0076*/ 	.short	(.L_21 - .L_20)
.L_20:
        /*0078*/ 	.word	0x00000008
.L_21:


//--------------------- .nv.callgraph             --------------------------
	.section	.nv.callgraph,"",@"SHT_CUDA_CALLGRAPH"
	.align	4
	.sectionentsize	8
	.align		4
        /*0000*/ 	.word	0x00000000
	.align		4
        /*0004*/ 	.word	0xffffffff
	.align		4
        /*0008*/ 	.word	0x00000000
	.align		4
        /*000c*/ 	.word	0xfffffffe
	.align		4
        /*0010*/ 	.word	0x00000000
	.align		4
        /*0014*/ 	.word	0xfffffffd
	.align		4
        /*0018*/ 	.word	0x00000000
	.align		4
        /*001c*/ 	.word	0xfffffffc


//--------------------- .text._Z7vec_addPfS_S_i   --------------------------
	.section	.text._Z7vec_addPfS_S_i,"ax",@progbits
	.align	128
        .global         _Z7vec_addPfS_S_i
        .type           _Z7vec_addPfS_S_i,@function
        .size           _Z7vec_addPfS_S_i,(.L_x_1 - _Z7vec_addPfS_S_i)
        .other          _Z7vec_addPfS_S_i,@"STO_CUDA_ENTRY STV_DEFAULT"
_Z7vec_addPfS_S_i:
.text._Z7vec_addPfS_S_i:
[----:B------:R-:W-:Y:S01]  /*0000*/  LDC R1, c[0x0][0x37c] ;  /* 0x0000df00ff017b82 */ /* 0x000fe20000000800 */
[----:B------:R-:W0:Y:S07]  /*0010*/  S2R R0, SR_TID.X ;  /* 0x0000000000007919 */ /* 0x000e2e0000002100 */
[----:B------:R-:W0:Y:S01]  /*0020*/  S2UR UR4, SR_CTAID.X ;  /* 0x00000000000479c3 */ /* 0x000e220000002500 */
[----:B------:R-:W1:Y:S07]  /*0030*/  LDCU UR5, c[0x0][0x398] ;  /* 0x00007300ff0577ac */ /* 0x000e6e0008000800 */
[----:B------:R-:W0:Y:S02]  /*0040*/  LDC R9, c[0x0][0x360] ;  /* 0x0000d800ff097b82 */ /* 0x000e240000000800 */
[----:B0-----:R-:W-:-:S05]  /*0050*/  IMAD R9, R9, UR4, R0 ;  /* 0x0000000409097c24 */ /* 0x001fca000f8e0200 */
[----:B-1----:R-:W-:-:S13]  /*0060*/  ISETP.GE.AND P0, PT, R9, UR5, PT ;  /* 0x0000000509007c0c */ /* 0x002fda000bf06270 */
[----:B------:R-:W-:Y:S05]  /*0070*/  @P0 EXIT ;  /* 0x000000000000094d */ /* 0x000fea0003800000 */
[----:B------:R-:W0:Y:S01]  /*0080*/  LDC.64 R2, c[0x0][0x380] ;  /* 0x0000e000ff027b82 */ /* 0x000e220000000a00 */
[----:B------:R-:W1:Y:S07]  /*0090*/  LDCU.64 UR4, c[0x0][0x358] ;  /* 0x00006b00ff0477ac */ /* 0x000e6e0008000a00 */
[----:B------:R-:W2:Y:S08]  /*00a0*/  LDC.64 R4, c[0x0][0x388] ;  /* 0x0000e200ff047b82 */ /* 0x000eb00000000a00 */
[----:B------:R-:W3:Y:S01]  /*00b0*/  LDC.64 R6, c[0x0][0x390] ;  /* 0x0000e400ff067b82 */ /* 0x000ee20000000a00 */
[----:B0-----:R-:W-:-:S06]  /*00c0*/  IMAD.WIDE R2, R9, 0x4, R2 ;  /* 0x0000000409027825 */ /* 0x001fcc00078e0202 */
[----:B-1----:R-:W4:Y:S01]  /*00d0*/  LDG.E R2, desc[UR4][R2.64] ;  /* 0x0000000402027981 */ /* 0x002f22000c1e1900 */
[----:B--2---:R-:W-:-:S06]  /*00e0*/  IMAD.WIDE R4, R9, 0x4, R4 ;  /* 0x0000000409047825 */ /* 0x004fcc00078e0204 */
[----:B------:R-:W4:Y:S01]  /*00f0*/  LDG.E R5, desc[UR4][R4.64] ;  /* 0x0000000404057981 */ /* 0x000f22000c1e1900 */
[----:B---3--:R-:W-:-:S04]  /*0100*/  IMAD.WIDE R6, R9, 0x4, R6 ;  /* 0x0000000409067825 */ /* 0x008fc800078e0206 */
[----:B----4-:R-:W-:-:S05]  /*0110*/  FADD R9, R2, R5 ;  /* 0x0000000502097221 */ /* 0x010fca0000000000 */
[----:B------:R-:W-:Y:S01]  /*0120*/  STG.E desc[UR4][R6.64], R9 ;  /* 0x0000000906007986 */ /* 0x000fe2000c101904 */
[----:B------:R-:W-:Y:S05]  /*0130*/  EXIT ;  /* 0x000000000000794d */ /* 0x000fea0003800000 */
.L_x_0:
[----:B------:R-:W-:-:S00]  /*0140*/  BRA `(.L_x_0) ;  /* 0xfffffffc00fc7947 */ /* 0x000fc0000383ffff */
[----:B------:R-:W-:-:S00]  /*0150*/  NOP ;  /* 0x0000000000007918 */ /* 0x000fc00000000000 */
        /* <DEDUP_REMOVED lines=10> */
.L_x_1:


//--------------------- .nv.shared.reserved.0     --------------------------
	.section	.nv.shared.reserved.0,"aw",@nobits
	.weak		__nv_reservedSMEM_offset_0_alias
	.size		__nv_reservedSMEM_offset_0_alias, 0, 64
	.other		__nv_reservedSMEM_offset_0_alias,@"STO_CUDA_RESERVED_SHARED STV_DEFAULT"
__nv_reservedSMEM_offset_0_alias:
	.zero		0
	.zero		64


//--------------------- .nv.constant0._Z7vec_addPfS_S_i --------------------------
	.section	.nv.constant0._Z7vec_addPfS_S_i,"a",@progbits
	.sectionflags	@""
	.align	4
.nv.constant0._Z7vec_addPfS_S_i:
	.zero		924


//--------------------- SYMBOLS --------------------------

	.type		.nv.reservedSmem.offset0,@object
	.size		.nv.reservedSmem.offset0,0x4
